	.headerflags	@"EF_CUDA_TEXMODE_UNIFIED EF_CUDA_64BIT_ADDRESS EF_CUDA_ACCELERATORS EF_CUDA_SM90 EF_CUDA_VIRTUAL_SM(EF_CUDA_SM90)"
	.elftype	@"ET_EXEC"


//--------------------- .nv.info                  --------------------------
	.section	.nv.info,"",@"SHT_CUDA_INFO"
	.align	4


	//----- nvinfo : EIATTR_REGCOUNT
	.align		4
        /*0000*/ 	.byte	0x04, 0x2f
        /*0002*/ 	.short	(.L_1 - .L_0)
	.align		4
.L_0:
        /*0004*/ 	.word	index@(triton_poi_fused_max_pool2d_with_indices_23)
        /*0008*/ 	.word	0x00000020


	//----- nvinfo : EIATTR_MIN_STACK_SIZE
	.align		4
.L_1:
        /*000c*/ 	.byte	0x04, 0x12
        /*000e*/ 	.short	(.L_3 - .L_2)
	.align		4
.L_2:
        /*0010*/ 	.word	index@(triton_poi_fused_max_pool2d_with_indices_23)
        /*0014*/ 	.word	0x00000000


	//----- nvinfo : EIATTR_FRAME_SIZE
	.align		4
.L_3:
        /*0018*/ 	.byte	0x04, 0x11
        /*001a*/ 	.short	(.L_5 - .L_4)
	.align		4
.L_4:
        /*001c*/ 	.word	index@(triton_poi_fused_max_pool2d_with_indices_23)
        /*0020*/ 	.word	0x00000000


	//----- nvinfo : EIATTR_MIN_STACK_SIZE
	.align		4
.L_5:
        /*0024*/ 	.byte	0x04, 0x12
        /*0026*/ 	.short	(.L_7 - .L_6)
	.align		4
.L_6:
        /*0028*/ 	.word	index@(triton_poi_fused_max_pool2d_with_indices_23)
        /*002c*/ 	.word	0x00000000
.L_7:


//--------------------- .nv.info.triton_poi_fused_max_pool2d_with_indices_23 --------------------------
	.section	.nv.info.triton_poi_fused_max_pool2d_with_indices_23,"",@"SHT_CUDA_INFO"
	.sectionflags	@""
	.align	4


	//----- nvinfo : EIATTR_CUDA_API_VERSION
	.align		4
        /*0000*/ 	.byte	0x04, 0x37
        /*0002*/ 	.short	(.L_9 - .L_8)
.L_8:
        /*0004*/ 	.word	0x0000007c


	//----- nvinfo : EIATTR_KPARAM_INFO
	.align		4
.L_9:
        /*0008*/ 	.byte	0x04, 0x17
        /*000a*/ 	.short	(.L_11 - .L_10)
.L_10:
        /*000c*/ 	.word	0x00000000
        /*0010*/ 	.short	0x0003
        /*0012*/ 	.short	0x0018
        /*0014*/ 	.byte	0x00, 0xf0, 0x11, 0x00


	//----- nvinfo : EIATTR_KPARAM_INFO
	.align		4
.L_11:
        /*0018*/ 	.byte	0x04, 0x17
        /*001a*/ 	.short	(.L_13 - .L_12)
.L_12:
        /*001c*/ 	.word	0x00000000
        /*0020*/ 	.short	0x0002
        /*0022*/ 	.short	0x0010
        /*0024*/ 	.byte	0x00, 0xf4, 0x21, 0x00


	//----- nvinfo : EIATTR_KPARAM_INFO
	.align		4
.L_13:
        /*0028*/ 	.byte	0x04, 0x17
        /*002a*/ 	.short	(.L_15 - .L_14)
.L_14:
        /*002c*/ 	.word	0x00000000
        /*0030*/ 	.short	0x0001
        /*0032*/ 	.short	0x0008
        /*0034*/ 	.byte	0x00, 0xf4, 0x21, 0x00


	//----- nvinfo : EIATTR_KPARAM_INFO
	.align		4
.L_15:
        /*0038*/ 	.byte	0x04, 0x17
        /*003a*/ 	.short	(.L_17 - .L_16)
.L_16:
        /*003c*/ 	.word	0x00000000
        /*0040*/ 	.short	0x0000
        /*0042*/ 	.short	0x0000
        /*0044*/ 	.byte	0x00, 0xf4, 0x21, 0x00


	//----- nvinfo : EIATTR_SPARSE_MMA_MASK
	.align		4
.L_17:
        /*0048*/ 	.byte	0x03, 0x50
        /*004a*/ 	.short	0x0000


	//----- nvinfo : EIATTR_MAXREG_COUNT
	.align		4
        /*004c*/ 	.byte	0x03, 0x1b
        /*004e*/ 	.short	0x00ff


	//----- nvinfo : EIATTR_EXIT_INSTR_OFFSETS
	.align		4
        /*0050*/ 	.byte	0x04, 0x1c
        /*0052*/ 	.short	(.L_19 - .L_18)


	//   ....[0]....
.L_18:
        /*0054*/ 	.word	0x00000f90


	//----- nvinfo : EIATTR_REQNTID
	.align		4
.L_19:
        /*0058*/ 	.byte	0x04, 0x10
        /*005a*/ 	.short	(.L_21 - .L_20)
.L_20:
        /*005c*/ 	.word	0x00000080
        /*0060*/ 	.word	0x00000001
        /*0064*/ 	.word	0x00000001


	//----- nvinfo : EIATTR_CBANK_PARAM_SIZE
	.align		4
.L_21:
        /*0068*/ 	.byte	0x03, 0x19
        /*006a*/ 	.short	0x001c


	//----- nvinfo : EIATTR_PARAM_CBANK
	.align		4
        /*006c*/ 	.byte	0x04, 0x0a
        /*006e*/ 	.short	(.L_23 - .L_22)
	.align		4
.L_22:
        /*0070*/ 	.word	index@(.nv.constant0.triton_poi_fused_max_pool2d_with_indices_23)
        /*0074*/ 	.short	0x0210
        /*0076*/ 	.short	0x001c


	//----- nvinfo : EIATTR_SW_WAR
	.align		4
.L_23:
        /*0078*/ 	.byte	0x04, 0x36
        /*007a*/ 	.short	(.L_25 - .L_24)
.L_24:
        /*007c*/ 	.word	0x00000008
.L_25:


//--------------------- .nv.callgraph             --------------------------
	.section	.nv.callgraph,"",@"SHT_CUDA_CALLGRAPH"
	.align	4
	.sectionentsize	8
	.align		4
        /*0000*/ 	.word	0x00000000
	.align		4
        /*0004*/ 	.word	0xffffffff
	.align		4
        /*0008*/ 	.word	0x00000000
	.align		4
        /*000c*/ 	.word	0xfffffffe
	.align		4
        /*0010*/ 	.word	0x00000000
	.align		4
        /*0014*/ 	.word	0xfffffffd
	.align		4
        /*0018*/ 	.word	0x00000000
	.align		4
        /*001c*/ 	.word	0xfffffffc


//--------------------- .text.triton_poi_fused_max_pool2d_with_indices_23 --------------------------
	.section	.text.triton_poi_fused_max_pool2d_with_indices_23,"ax",@progbits
	.align	128
        .global         triton_poi_fused_max_pool2d_with_indices_23
        .type           triton_poi_fused_max_pool2d_with_indices_23,@function
        .size           triton_poi_fused_max_pool2d_with_indices_23,(.L_x_1 - triton_poi_fused_max_pool2d_with_indices_23)
        .other          triton_poi_fused_max_pool2d_with_indices_23,@"STO_CUDA_ENTRY STV_DEFAULT"
triton_poi_fused_max_pool2d_with_indices_23:
.text.triton_poi_fused_max_pool2d_with_indices_23:
[----:B------:R-:W-:Y:S01]  /*0000*/  LDC R1, c[0x0][0x28] ;  /* 0x00000a00ff017b82 */ /* 0x000fe20000000800 */
[----:B------:R-:W1:Y:S07]  /*0010*/  S2R R0, SR_TID.X ;  /* 0x0000000000007919 */ /* 0x000e6e0000002100 */
[----:B------:R-:W2:Y:S01]  /*0020*/  LDC.64 R22, c[0x0][0x210] ;  /* 0x00008400ff167b82 */ /* 0x000ea20000000a00 */
[----:B------:R-:W-:Y:S02]  /*0030*/  CS2R R8, SRZ ;  /* 0x0000000000087805 */ /* 0x000fe4000001ff00 */
[----:B------:R-:W-:Y:S01]  /*0040*/  CS2R R10, SRZ ;  /* 0x00000000000a7805 */ /* 0x000fe2000001ff00 */
[----:B------:R-:W3:Y:S01]  /*0050*/  S2R R3, SR_CTAID.X ;  /* 0x0000000000037919 */ /* 0x000ee20000002500 */
[----:B------:R-:W-:Y:S01]  /*0060*/  ULDC.64 UR4, c[0x0][0x208] ;  /* 0x0000820000047ab9 */ /* 0x000fe20000000a00 */
[----:B------:R-:W-:-:S02]  /*0070*/  CS2R R12, SRZ ;  /* 0x00000000000c7805 */ /* 0x000fc4000001ff00 */
[----:B------:R-:W-:Y:S01]  /*0080*/  CS2R R14, SRZ ;  /* 0x00000000000e7805 */ /* 0x000fe2000001ff00 */
[----:B------:R-:W-:Y:S01]  /*0090*/  ULDC.64 UR6, c[0x0][0x220] ;  /* 0x0000880000067ab9 */ /* 0x000fe20000000a00 */
[----:B-1----:R-:W-:-:S05]  /*00a0*/  IMAD.SHL.U32 R0, R0, 0x4, RZ ;  /* 0x0000000400007824 */ /* 0x002fca00078e00ff */
[----:B------:R-:W-:-:S05]  /*00b0*/  LOP3.LUT R0, R0, 0x1fc, RZ, 0xc0, !PT ;  /* 0x000001fc00007812 */ /* 0x000fca00078ec0ff */
[----:B---3--:R-:W-:-:S04]  /*00c0*/  IMAD R0, R3, 0x200, R0 ;  /* 0x0000020003007824 */ /* 0x008fc800078e0200 */
[----:B------:R-:W-:-:S05]  /*00d0*/  IMAD.HI R2, R0, 0x2aaaaaab, RZ ;  /* 0x2aaaaaab00027827 */ /* 0x000fca00078e02ff */
[----:B------:R-:W-:-:S04]  /*00e0*/  SHF.R.U32.HI R3, RZ, 0x1f, R2 ;  /* 0x0000001fff037819 */ /* 0x000fc80000011602 */
[CC--:B------:R-:W-:Y:S02]  /*00f0*/  LEA.HI.SX32 R5, R2.reuse, R3.reuse, 0x1b ;  /* 0x0000000302057211 */ /* 0x0c0fe400078fdaff */
[----:B------:R-:W-:Y:S02]  /*0100*/  LEA.HI.SX32 R4, R2, R3, 0x18 ;  /* 0x0000000302047211 */ /* 0x000fe400078fc2ff */
[----:B------:R-:W-:Y:S02]  /*0110*/  LEA.HI R2, R5, R5, RZ, 0x3 ;  /* 0x0000000505027211 */ /* 0x000fe400078f18ff */
[----:B------:R-:W-:Y:S02]  /*0120*/  LEA.HI R3, R4, R4, RZ, 0x3 ;  /* 0x0000000404037211 */ /* 0x000fe400078f18ff */
[----:B------:R-:W-:Y:S02]  /*0130*/  LOP3.LUT R2, R2, 0xfffffff8, RZ, 0xc0, !PT ;  /* 0xfffffff802027812 */ /* 0x000fe400078ec0ff */
[----:B------:R-:W-:-:S03]  /*0140*/  LOP3.LUT R3, R3, 0xfffffff8, RZ, 0xc0, !PT ;  /* 0xfffffff803037812 */ /* 0x000fc600078ec0ff */
[C---:B------:R-:W-:Y:S02]  /*0150*/  IMAD.IADD R2, R5.reuse, 0x1, -R2 ;  /* 0x0000000105027824 */ /* 0x040fe400078e0a02 */
[----:B------:R-:W-:Y:S02]  /*0160*/  IMAD.IADD R3, R4, 0x1, -R3 ;  /* 0x0000000104037824 */ /* 0x000fe400078e0a03 */
[----:B------:R-:W-:-:S03]  /*0170*/  IMAD R5, R5, -0xc0, R0 ;  /* 0xffffff4005057824 */ /* 0x000fc600078e0200 */
[----:B------:R-:W-:Y:S01]  /*0180*/  LOP3.LUT R6, R3, R2, RZ, 0xfc, !PT ;  /* 0x0000000203067212 */ /* 0x000fe200078efcff */
[----:B------:R-:W-:-:S03]  /*0190*/  IMAD R5, R4, 0x1800, R5 ;  /* 0x0000180004057824 */ /* 0x000fc600078e0205 */
[----:B------:R-:W-:Y:S01]  /*01a0*/  ISETP.GT.AND P1, PT, R6, -0x1, PT ;  /* 0xffffffff0600780c */ /* 0x000fe20003f24270 */
[----:B------:R-:W-:Y:S01]  /*01b0*/  IMAD R20, R2, 0x180, R5 ;  /* 0x0000018002147824 */ /* 0x000fe200078e0205 */
[----:B------:R-:W-:Y:S02]  /*01c0*/  CS2R R4, SRZ ;  /* 0x0000000000047805 */ /* 0x000fe4000001ff00 */
[----:B------:R-:W-:Y:S01]  /*01d0*/  CS2R R6, SRZ ;  /* 0x0000000000067805 */ /* 0x000fe2000001ff00 */
[C---:B------:R-:W-:Y:S02]  /*01e0*/  VIADD R19, R20.reuse, 0xc0 ;  /* 0x000000c014137836 */ /* 0x040fe40000000000 */
[----:B--2---:R-:W-:-:S04]  /*01f0*/  IMAD.WIDE R16, R20, 0x4, R22 ;  /* 0x0000000414107825 */ /* 0x004fc800078e0216 */
[----:B------:R-:W-:Y:S02]  /*0200*/  IMAD.WIDE R18, R19, 0x4, R22 ;  /* 0x0000000413127825 */ /* 0x000fe400078e0216 */
[----:B------:R1:W2:Y:S04]  /*0210*/  @P1 LDG.E.128 R4, desc[UR4][R16.64] ;  /* 0x0000000410041981 */ /* 0x0002a8000c1e1d00 */
[----:B------:R3:W4:Y:S01]  /*0220*/  @P1 LDG.E.128 R8, desc[UR4][R18.64] ;  /* 0x0000000412081981 */ /* 0x000722000c1e1d00 */
[----:B------:R-:W-:Y:S02]  /*0230*/  VIADD R21, R2, 0x1 ;  /* 0x0000000102157836 */ /* 0x000fe40000000000 */
[----:B------:R-:W-:-:S03]  /*0240*/  VIADD R25, R20, 0x180 ;  /* 0x0000018014197836 */ /* 0x000fc60000000000 */
[----:B------:R-:W-:Y:S01]  /*0250*/  ISETP.GE.U32.AND P0, PT, R21, 0x8, PT ;  /* 0x000000081500780c */ /* 0x000fe20003f06070 */
[----:B------:R-:W-:-:S03]  /*0260*/  IMAD.WIDE R24, R25, 0x4, R22 ;  /* 0x0000000419187825 */ /* 0x000fc600078e0216 */
[----:B------:R-:W-:-:S13]  /*0270*/  ISETP.GT.AND P0, PT, R3, -0x1, !P0 ;  /* 0xffffffff0300780c */ /* 0x000fda0004704270 */
[----:B------:R5:W5:Y:S01]  /*0280*/  @P0 LDG.E.128 R12, desc[UR4][R24.64] ;  /* 0x00000004180c0981 */ /* 0x000b62000c1e1d00 */
[----:B------:R-:W-:Y:S01]  /*0290*/  VIADD R27, R20, 0xc00 ;  /* 0x00000c00141b7836 */ /* 0x000fe20000000000 */
[----:B-1----:R-:W-:Y:S02]  /*02a0*/  CS2R R16, SRZ ;  /* 0x0000000000107805 */ /* 0x002fe4000001ff00 */
[----:B---3--:R-:W-:Y:S01]  /*02b0*/  CS2R R18, SRZ ;  /* 0x0000000000127805 */ /* 0x008fe2000001ff00 */
[----:B------:R-:W-:-:S05]  /*02c0*/  IMAD.WIDE R26, R27, 0x4, R22 ;  /* 0x000000041b1a7825 */ /* 0x000fca00078e0216 */
[----:B------:R1:W3:Y:S01]  /*02d0*/  @P1 LDG.E.128 R16, desc[UR4][R26.64] ;  /* 0x000000041a101981 */ /* 0x0002e2000c1e1d00 */
[----:B--2---:R-:W-:Y:S02]  /*02e0*/  SEL R29, R4, 0xff800000, P1 ;  /* 0xff800000041d7807 */ /* 0x004fe40000800000 */
[----:B------:R-:W-:Y:S02]  /*02f0*/  SEL R4, R5, 0xff800000, P1 ;  /* 0xff80000005047807 */ /* 0x000fe40000800000 */
[----:B----4-:R-:W-:Y:S02]  /*0300*/  SEL R8, R8, 0xff800000, P1 ;  /* 0xff80000008087807 */ /* 0x010fe40000800000 */
[----:B-----5:R-:W-:Y:S02]  /*0310*/  SEL R25, R9, 0xff800000, P1 ;  /* 0xff80000009197807 */ /* 0x020fe40000800000 */
[----:B------:R-:W-:Y:S02]  /*0320*/  FSETP.GT.AND P2, PT, R8, R29, PT ;  /* 0x0000001d0800720b */ /* 0x000fe40003f44000 */
[----:B------:R-:W-:-:S02]  /*0330*/  FSETP.GT.AND P3, PT, R25, R4, PT ;  /* 0x000000041900720b */ /* 0x000fc40003f64000 */
[----:B------:R-:W-:Y:S02]  /*0340*/  SEL R5, R6, 0xff800000, P1 ;  /* 0xff80000006057807 */ /* 0x000fe40000800000 */
[----:B------:R-:W-:Y:S02]  /*0350*/  SEL R28, R10, 0xff800000, P1 ;  /* 0xff8000000a1c7807 */ /* 0x000fe40000800000 */
[----:B------:R-:W-:Y:S02]  /*0360*/  FSETP.NAN.AND P5, PT, R8, R8, PT ;  /* 0x000000080800720b */ /* 0x000fe40003fa8000 */
[----:B------:R-:W-:Y:S02]  /*0370*/  FSETP.GT.AND P4, PT, R28, R5, PT ;  /* 0x000000051c00720b */ /* 0x000fe40003f84000 */
[----:B------:R-:W-:Y:S02]  /*0380*/  SEL R6, R7, 0xff800000, P1 ;  /* 0xff80000007067807 */ /* 0x000fe40000800000 */
[----:B------:R-:W-:-:S02]  /*0390*/  SEL R11, R11, 0xff800000, P1 ;  /* 0xff8000000b0b7807 */ /* 0x000fc40000800000 */
[----:B------:R-:W-:Y:S02]  /*03a0*/  @!P2 SEL R8, R8, R29, P5 ;  /* 0x0000001d0808a207 */ /* 0x000fe40002800000 */
[----:B------:R-:W-:Y:S02]  /*03b0*/  FSETP.NAN.AND P6, PT, R25, R25, PT ;  /* 0x000000191900720b */ /* 0x000fe40003fc8000 */
[----:B------:R-:W-:Y:S02]  /*03c0*/  FSETP.GT.AND P5, PT, R11, R6, PT ;  /* 0x000000060b00720b */ /* 0x000fe40003fa4000 */
[----:B------:R-:W-:Y:S02]  /*03d0*/  @!P3 SEL R25, R25, R4, P6 ;  /* 0x000000041919b207 */ /* 0x000fe40003000000 */
[----:B------:R-:W-:Y:S02]  /*03e0*/  FSETP.NAN.AND P6, PT, R28, R28, PT ;  /* 0x0000001c1c00720b */ /* 0x000fe40003fc8000 */
[----:B------:R-:W-:-:S02]  /*03f0*/  SEL R24, R15, 0xff800000, P0 ;  /* 0xff8000000f187807 */ /* 0x000fc40000000000 */
[----:B------:R-:W-:Y:S02]  /*0400*/  @!P4 SEL R28, R28, R5, P6 ;  /* 0x000000051c1cc207 */ /* 0x000fe40003000000 */
[----:B------:R-:W-:Y:S02]  /*0410*/  CS2R R4, SRZ ;  /* 0x0000000000047805 */ /* 0x000fe4000001ff00 */
[C---:B------:R-:W-:Y:S02]  /*0420*/  FSETP.NAN.AND P6, PT, R11.reuse, R11, PT ;  /* 0x0000000b0b00720b */ /* 0x040fe40003fc8000 */
[----:B-1----:R-:W-:Y:S02]  /*0430*/  SEL R26, RZ, 0x1, !P5 ;  /* 0x00000001ff1a7807 */ /* 0x002fe40006800000 */
[----:B------:R-:W-:Y:S02]  /*0440*/  @!P5 SEL R11, R11, R6, P6 ;  /* 0x000000060b0bd207 */ /* 0x000fe40003000000 */
[----:B------:R-:W-:-:S02]  /*0450*/  CS2R R6, SRZ ;  /* 0x0000000000067805 */ /* 0x000fc4000001ff00 */
[-C--:B------:R-:W-:Y:S02]  /*0460*/  FSETP.NAN.AND P6, PT, R24, R24.reuse, PT ;  /* 0x000000181800720b */ /* 0x080fe40003fc8000 */
[----:B------:R-:W-:Y:S02]  /*0470*/  FSETP.GEU.AND P5, PT, R11, R24, PT ;  /* 0x000000180b00720b */ /* 0x000fe40003fae000 */
[----:B------:R-:W-:Y:S02]  /*0480*/  SEL R9, R14, 0xff800000, P0 ;  /* 0xff8000000e097807 */ /* 0x000fe40000000000 */
[----:B------:R-:W-:-:S07]  /*0490*/  SEL R15, RZ, 0x1, !P4 ;  /* 0x00000001ff0f7807 */ /* 0x000fce0006000000 */
[----:B------:R-:W-:Y:S01]  /*04a0*/  @!P6 SEL R24, R24, R11, !P5 ;  /* 0x0000000b1818e207 */ /* 0x000fe20006800000 */
[----:B------:R-:W-:Y:S01]  /*04b0*/  VIADD R11, R20, 0xcc0 ;  /* 0x00000cc0140b7836 */ /* 0x000fe20000000000 */
[----:B------:R-:W-:-:S03]  /*04c0*/  FSETP.NAN.AND P6, PT, R9, R9, PT ;  /* 0x000000090900720b */ /* 0x000fc60003fc8000 */
[----:B------:R-:W-:-:S05]  /*04d0*/  IMAD.WIDE R10, R11, 0x4, R22 ;  /* 0x000000040b0a7825 */ /* 0x000fca00078e0216 */
[----:B------:R1:W2:Y:S01]  /*04e0*/  @P1 LDG.E.128 R4, desc[UR4][R10.64] ;  /* 0x000000040a041981 */ /* 0x0002a2000c1e1d00 */
[----:B------:R-:W-:Y:S02]  /*04f0*/  FSETP.GEU.AND P4, PT, R28, R9, PT ;  /* 0x000000091c00720b */ /* 0x000fe40003f8e000 */
[----:B---3--:R-:W-:Y:S01]  /*0500*/  SEL R14, R17, 0xff800000, P1 ;  /* 0xff800000110e7807 */ /* 0x008fe20000800000 */
[----:B------:R-:W-:Y:S01]  /*0510*/  VIADD R17, R20, 0xd80 ;  /* 0x00000d8014117836 */ /* 0x000fe20000000000 */
[----:B------:R-:W-:Y:S02]  /*0520*/  @!P6 SEL R9, R9, R28, !P4 ;  /* 0x0000001c0909e207 */ /* 0x000fe40006000000 */
[----:B------:R-:W-:Y:S02]  /*0530*/  SEL R28, RZ, 0x1, !P3 ;  /* 0x00000001ff1c7807 */ /* 0x000fe40005800000 */
[----:B------:R-:W-:Y:S02]  /*0540*/  SEL R15, R15, 0x2, P4 ;  /* 0x000000020f0f7807 */ /* 0x000fe40002000000 */
[----:B-1----:R-:W-:-:S02]  /*0550*/  SEL R10, R13, 0xff800000, P0 ;  /* 0xff8000000d0a7807 */ /* 0x002fc40000000000 */
[----:B------:R-:W-:Y:S02]  /*0560*/  SEL R11, R12, 0xff800000, P0 ;  /* 0xff8000000c0b7807 */ /* 0x000fe40000000000 */
[-C--:B------:R-:W-:Y:S02]  /*0570*/  FSETP.NAN.AND P3, PT, R10, R10.reuse, PT ;  /* 0x0000000a0a00720b */ /* 0x080fe40003f68000 */
[----:B------:R-:W-:Y:S02]  /*0580*/  FSETP.GEU.AND P6, PT, R25, R10, PT ;  /* 0x0000000a1900720b */ /* 0x000fe40003fce000 */
[----:B------:R-:W-:Y:S01]  /*0590*/  SEL R12, R16, 0xff800000, P1 ;  /* 0xff800000100c7807 */ /* 0x000fe20000800000 */
[----:B------:R-:W-:Y:S01]  /*05a0*/  IMAD.WIDE R16, R17, 0x4, R22 ;  /* 0x0000000411107825 */ /* 0x000fe200078e0216 */
[----:B------:R-:W-:Y:S02]  /*05b0*/  SEL R13, R26, 0x2, P5 ;  /* 0x000000021a0d7807 */ /* 0x000fe40002800000 */
[----:B------:R-:W-:-:S02]  /*05c0*/  FSETP.NAN.AND P5, PT, R14, R14, PT ;  /* 0x0000000e0e00720b */ /* 0x000fc40003fa8000 */
[----:B------:R-:W-:Y:S02]  /*05d0*/  SEL R26, R18, 0xff800000, P1 ;  /* 0xff800000121a7807 */ /* 0x000fe40000800000 */
[----:B------:R-:W-:Y:S02]  /*05e0*/  SEL R28, R28, 0x2, P6 ;  /* 0x000000021c1c7807 */ /* 0x000fe40003000000 */
[----:B------:R-:W-:Y:S02]  /*05f0*/  @!P3 SEL R10, R10, R25, !P6 ;  /* 0x000000190a0ab207 */ /* 0x000fe40007000000 */
[----:B------:R-:W-:Y:S02]  /*0600*/  SEL R25, RZ, 0x1, !P2 ;  /* 0x00000001ff197807 */ /* 0x000fe40005000000 */
[-C--:B------:R-:W-:Y:S02]  /*0610*/  FSETP.NAN.AND P2, PT, R11, R11.reuse, PT ;  /* 0x0000000b0b00720b */ /* 0x080fe40003f48000 */
[----:B------:R-:W-:-:S02]  /*0620*/  FSETP.GEU.AND P3, PT, R8, R11, PT ;  /* 0x0000000b0800720b */ /* 0x000fc40003f6e000 */
[----:B------:R-:W-:-:S09]  /*0630*/  FSETP.NAN.AND P4, PT, R26, R26, PT ;  /* 0x0000001a1a00720b */ /* 0x000fd20003f88000 */
[----:B------:R-:W-:Y:S02]  /*0640*/  @!P2 SEL R11, R11, R8, !P3 ;  /* 0x000000080b0ba207 */ /* 0x000fe40005800000 */
[-C--:B------:R-:W-:Y:S02]  /*0650*/  FSETP.NAN.AND P2, PT, R12, R12.reuse, PT ;  /* 0x0000000c0c00720b */ /* 0x080fe40003f48000 */
[----:B------:R-:W-:-:S11]  /*0660*/  FSETP.GEU.AND P6, PT, R11, R12, PT ;  /* 0x0000000c0b00720b */ /* 0x000fd60003fce000 */
[----:B------:R-:W-:Y:S02]  /*0670*/  @!P2 SEL R12, R12, R11, !P6 ;  /* 0x0000000b0c0ca207 */ /* 0x000fe40007000000 */
[----:B------:R-:W-:-:S04]  /*0680*/  FSETP.GEU.AND P2, PT, R10, R14, PT ;  /* 0x0000000e0a00720b */ /* 0x000fc80003f4e000 */
[----:B------:R-:W-:Y:S02]  /*0690*/  @!P5 SEL R14, R14, R10, !P2 ;  /* 0x0000000a0e0ed207 */ /* 0x000fe40005000000 */
[----:B------:R-:W-:Y:S02]  /*06a0*/  CS2R R10, SRZ ;  /* 0x00000000000a7805 */ /* 0x000fe4000001ff00 */
[----:B------:R-:W-:-:S04]  /*06b0*/  FSETP.GEU.AND P5, PT, R9, R26, PT ;  /* 0x0000001a0900720b */ /* 0x000fc80003fae000 */
[----:B------:R-:W-:Y:S02]  /*06c0*/  @!P4 SEL R26, R26, R9, !P5 ;  /* 0x000000091a1ac207 */ /* 0x000fe40006800000 */
[----:B------:R-:W-:-:S06]  /*06d0*/  CS2R R8, SRZ ;  /* 0x0000000000087805 */ /* 0x000fcc000001ff00 */
[----:B------:R2:W3:Y:S01]  /*06e0*/  @P0 LDG.E.128 R8, desc[UR4][R16.64] ;  /* 0x0000000410080981 */ /* 0x0004e2000c1e1d00 */
[----:B------:R-:W-:Y:S02]  /*06f0*/  SEL R27, R19, 0xff800000, P1 ;  /* 0xff800000131b7807 */ /* 0x000fe40000800000 */
[----:B------:R-:W-:Y:S02]  /*0700*/  SEL R18, R25, 0x2, P3 ;  /* 0x0000000219127807 */ /* 0x000fe40001800000 */
[-C--:B------:R-:W-:Y:S02]  /*0710*/  FSETP.NAN.AND P3, PT, R27, R27.reuse, PT ;  /* 0x0000001b1b00720b */ /* 0x080fe40003f68000 */
[----:B------:R-:W-:Y:S02]  /*0720*/  FSETP.GEU.AND P4, PT, R24, R27, PT ;  /* 0x0000001b1800720b */ /* 0x000fe40003f8e000 */
[----:B------:R-:W-:-:S09]  /*0730*/  SEL R18, R18, 0x3, P6 ;  /* 0x0000000312127807 */ /* 0x000fd20003000000 */
[----:B------:R-:W-:Y:S01]  /*0740*/  @!P3 SEL R27, R27, R24, !P4 ;  /* 0x000000181b1bb207 */ /* 0x000fe20006000000 */
[----:B------:R-:W-:Y:S01]  /*0750*/  VIADD R24, R3, 0x1 ;  /* 0x0000000103187836 */ /* 0x000fe20000000000 */
[----:B------:R-:W-:Y:S02]  /*0760*/  SEL R3, R28, 0x3, P2 ;  /* 0x000000031c037807 */ /* 0x000fe40001000000 */
[----:B------:R-:W-:Y:S02]  /*0770*/  SEL R28, R13, 0x3, P4 ;  /* 0x000000030d1c7807 */ /* 0x000fe40002000000 */
[----:B------:R-:W-:Y:S02]  /*0780*/  LOP3.LUT R21, R24, R21, RZ, 0xfc, !PT ;  /* 0x0000001518157212 */ /* 0x000fe400078efcff */
[----:B--2---:R-:W-:Y:S02]  /*0790*/  SEL R16, R7, 0xff800000, P1 ;  /* 0xff80000007107807 */ /* 0x004fe40000800000 */
[----:B------:R-:W-:-:S02]  /*07a0*/  SEL R17, R6, 0xff800000, P1 ;  /* 0xff80000006117807 */ /* 0x000fc40000800000 */
[----:B------:R-:W-:Y:S02]  /*07b0*/  CS2R R6, SRZ ;  /* 0x0000000000067805 */ /* 0x000fe4000001ff00 */
[----:B------:R-:W-:Y:S02]  /*07c0*/  FSETP.NAN.AND P3, PT, R16, R16, PT ;  /* 0x000000101000720b */ /* 0x000fe40003f68000 */
[----:B------:R-:W-:Y:S02]  /*07d0*/  FSETP.NAN.AND P6, PT, R17, R17, PT ;  /* 0x000000111100720b */ /* 0x000fe40003fc8000 */
[----:B------:R-:W-:Y:S02]  /*07e0*/  SEL R25, R4, 0xff800000, P1 ;  /* 0xff80000004197807 */ /* 0x000fe40000800000 */
[----:B------:R-:W-:Y:S02]  /*07f0*/  SEL R19, R5, 0xff800000, P1 ;  /* 0xff80000005137807 */ /* 0x000fe40000800000 */
[----:B------:R-:W-:-:S02]  /*0800*/  CS2R R4, SRZ ;  /* 0x0000000000047805 */ /* 0x000fc4000001ff00 */
[----:B------:R-:W-:Y:S02]  /*0810*/  ISETP.GE.U32.AND P1, PT, R24, 0x8, PT ;  /* 0x000000081800780c */ /* 0x000fe40003f26070 */
[----:B------:R-:W-:Y:S02]  /*0820*/  FSETP.GEU.AND P2, PT, R27, R16, PT ;  /* 0x000000101b00720b */ /* 0x000fe40003f4e000 */
[----:B------:R-:W-:Y:S02]  /*0830*/  ISETP.GT.AND P1, PT, R2, -0x1, !P1 ;  /* 0xffffffff0200780c */ /* 0x000fe40004f24270 */
[----:B------:R-:W-:Y:S01]  /*0840*/  @!P3 SEL R16, R16, R27, !P2 ;  /* 0x0000001b1010b207 */ /* 0x000fe20005000000 */
[----:B------:R-:W-:Y:S01]  /*0850*/  VIADD R27, R20, 0x1800 ;  /* 0x00001800141b7836 */ /* 0x000fe20000000000 */
[----:B------:R-:W-:-:S04]  /*0860*/  FSETP.GEU.AND P3, PT, R26, R17, PT ;  /* 0x000000111a00720b */ /* 0x000fc80003f6e000 */
[----:B------:R-:W-:Y:S01]  /*0870*/  @!P6 SEL R17, R17, R26, !P3 ;  /* 0x0000001a1111e207 */ /* 0x000fe20005800000 */
[----:B------:R-:W-:Y:S01]  /*0880*/  IMAD.WIDE R26, R27, 0x4, R22 ;  /* 0x000000041b1a7825 */ /* 0x000fe200078e0216 */
[----:B------:R-:W-:-:S04]  /*0890*/  SEL R2, R15, 0x3, P5 ;  /* 0x000000030f027807 */ /* 0x000fc80002800000 */
[----:B------:R1:W2:Y:S01]  /*08a0*/  @P1 LDG.E.128 R4, desc[UR4][R26.64] ;  /* 0x000000041a041981 */ /* 0x0002a2000c1e1d00 */
[----:B------:R-:W-:Y:S02]  /*08b0*/  FSETP.NAN.AND P5, PT, R19, R19, PT ;  /* 0x000000131300720b */ /* 0x000fe40003fa8000 */
[----:B------:R-:W-:Y:S02]  /*08c0*/  FSETP.NAN.AND P6, PT, R25, R25, PT ;  /* 0x000000191900720b */ /* 0x000fe40003fc8000 */
[----:B------:R-:W-:Y:S01]  /*08d0*/  FSETP.GEU.AND P4, PT, R14, R19, PT ;  /* 0x000000130e00720b */ /* 0x000fe20003f8e000 */
[----:B-1----:R-:W-:-:S08]  /*08e0*/  VIADD R27, R20, 0x18c0 ;  /* 0x000018c0141b7836 */ /* 0x002fd00000000000 */
[----:B------:R-:W-:Y:S02]  /*08f0*/  @!P5 SEL R19, R19, R14, !P4 ;  /* 0x0000000e1313d207 */ /* 0x000fe40006000000 */
[----:B------:R-:W-:Y:S02]  /*0900*/  CS2R R14, SRZ ;  /* 0x00000000000e7805 */ /* 0x000fe4000001ff00 */
[----:B------:R-:W-:Y:S01]  /*0910*/  FSETP.GEU.AND P5, PT, R12, R25, PT ;  /* 0x000000190c00720b */ /* 0x000fe20003fae000 */
[----:B------:R-:W-:-:S03]  /*0920*/  IMAD.WIDE R26, R27, 0x4, R22 ;  /* 0x000000041b1a7825 */ /* 0x000fc600078e0216 */
[----:B------:R-:W-:Y:S02]  /*0930*/  @!P6 SEL R25, R25, R12, !P5 ;  /* 0x0000000c1919e207 */ /* 0x000fe40006800000 */
[----:B------:R-:W-:Y:S02]  /*0940*/  CS2R R12, SRZ ;  /* 0x00000000000c7805 */ /* 0x000fe4000001ff00 */
[----:B------:R-:W-:-:S04]  /*0950*/  ISETP.GE.U32.AND P6, PT, R21, 0x8, PT ;  /* 0x000000081500780c */ /* 0x000fc80003fc6070 */
[----:B------:R-:W4:Y:S01]  /*0960*/  @P1 LDG.E.128 R12, desc[UR4][R26.64] ;  /* 0x000000041a0c1981 */ /* 0x000f22000c1e1d00 */
[----:B------:R-:W-:Y:S02]  /*0970*/  SEL R28, R28, 0x4, P2 ;  /* 0x000000041c1c7807 */ /* 0x000fe40001000000 */
[----:B---3--:R-:W-:Y:S01]  /*0980*/  SEL R24, R8, 0xff800000, P0 ;  /* 0xff80000008187807 */ /* 0x008fe20000000000 */
[----:B------:R-:W-:Y:S01]  /*0990*/  VIADD R8, R20, 0x1980 ;  /* 0x0000198014087836 */ /* 0x000fe20000000000 */
[----:B------:R-:W-:Y:S02]  /*09a0*/  SEL R20, R9, 0xff800000, P0 ;  /* 0xff80000009147807 */ /* 0x000fe40000000000 */
[----:B------:R-:W-:Y:S01]  /*09b0*/  SEL R21, R10, 0xff800000, P0 ;  /* 0xff8000000a157807 */ /* 0x000fe20000000000 */
[----:B------:R-:W-:Y:S01]  /*09c0*/  IMAD.WIDE R22, R8, 0x4, R22 ;  /* 0x0000000408167825 */ /* 0x000fe200078e0216 */
[----:B------:R-:W-:Y:S02]  /*09d0*/  SEL R29, R11, 0xff800000, P0 ;  /* 0xff8000000b1d7807 */ /* 0x000fe40000000000 */
[----:B------:R-:W-:-:S02]  /*09e0*/  CS2R R8, SRZ ;  /* 0x0000000000087805 */ /* 0x000fc4000001ff00 */
[----:B------:R-:W-:Y:S02]  /*09f0*/  CS2R R10, SRZ ;  /* 0x00000000000a7805 */ /* 0x000fe4000001ff00 */
[CC--:B------:R-:W-:Y:S02]  /*0a00*/  FSETP.NAN.AND P2, PT, R24.reuse, R24.reuse, PT ;  /* 0x000000181800720b */ /* 0x0c0fe40003f48000 */
[----:B------:R-:W-:Y:S02]  /*0a10*/  FSETP.GEU.AND P0, PT, R25, R24, PT ;  /* 0x000000181900720b */ /* 0x000fe40003f0e000 */
[----:B------:R-:W3:Y:S09]  /*0a20*/  @!P6 LDG.E.128 R8, desc[UR4][R22.64] ;  /* 0x000000041608e981 */ /* 0x000ef2000c1e1d00 */
[----:B------:R-:W-:-:S02]  /*0a30*/  @!P2 SEL R24, R24, R25, !P0 ;  /* 0x000000191818a207 */ /* 0x000fc40004000000 */
[-C--:B------:R-:W-:Y:S02]  /*0a40*/  FSETP.NAN.AND P2, PT, R20, R20.reuse, PT ;  /* 0x000000141400720b */ /* 0x080fe40003f48000 */
[----:B------:R-:W-:Y:S02]  /*0a50*/  SEL R25, R2, 0x4, P3 ;  /* 0x0000000402197807 */ /* 0x000fe40001800000 */
[----:B------:R-:W-:Y:S02]  /*0a60*/  FSETP.NAN.AND P3, PT, R21, R21, PT ;  /* 0x000000151500720b */ /* 0x000fe40003f68000 */
[----:B------:R-:W-:Y:S02]  /*0a70*/  SEL R3, R3, 0x4, P4 ;  /* 0x0000000403037807 */ /* 0x000fe40002000000 */
[----:B------:R-:W-:Y:S02]  /*0a80*/  SEL R2, R18, 0x4, P5 ;  /* 0x0000000412027807 */ /* 0x000fe40002800000 */
[----:B------:R-:W-:-:S02]  /*0a90*/  FSETP.GEU.AND P4, PT, R19, R20, PT ;  /* 0x000000141300720b */ /* 0x000fc40003f8e000 */
[----:B------:R-:W-:Y:S02]  /*0aa0*/  FSETP.NAN.AND P5, PT, R29, R29, PT ;  /* 0x0000001d1d00720b */ /* 0x000fe40003fa8000 */
[----:B------:R-:W-:Y:S02]  /*0ab0*/  @!P2 SEL R20, R20, R19, !P4 ;  /* 0x000000131414a207 */ /* 0x000fe40006000000 */
[----:B------:R-:W-:-:S04]  /*0ac0*/  FSETP.GEU.AND P2, PT, R17, R21, PT ;  /* 0x000000151100720b */ /* 0x000fc80003f4e000 */
[----:B------:R-:W-:Y:S02]  /*0ad0*/  @!P3 SEL R21, R21, R17, !P2 ;  /* 0x000000111515b207 */ /* 0x000fe40005000000 */
[----:B------:R-:W-:-:S04]  /*0ae0*/  FSETP.GEU.AND P3, PT, R16, R29, PT ;  /* 0x0000001d1000720b */ /* 0x000fc80003f6e000 */
[----:B------:R-:W-:Y:S02]  /*0af0*/  @!P5 SEL R29, R29, R16, !P3 ;  /* 0x000000101d1dd207 */ /* 0x000fe40005800000 */
[----:B------:R-:W-:Y:S02]  /*0b00*/  SEL R2, R2, 0x5, P0 ;  /* 0x0000000502027807 */ /* 0x000fe40000000000 */
[----:B------:R-:W-:Y:S02]  /*0b10*/  SEL R16, R3, 0x5, P4 ;  /* 0x0000000503107807 */ /* 0x000fe40002000000 */
[----:B------:R-:W-:Y:S02]  /*0b20*/  SEL R25, R25, 0x5, P2 ;  /* 0x0000000519197807 */ /* 0x000fe40001000000 */
[----:B------:R-:W-:Y:S02]  /*0b30*/  SEL R28, R28, 0x5, P3 ;  /* 0x000000051c1c7807 */ /* 0x000fe40001800000 */
[----:B--2---:R-:W-:-:S02]  /*0b40*/  SEL R18, R7, 0xff800000, P1 ;  /* 0xff80000007127807 */ /* 0x004fc40000800000 */
[----:B------:R-:W-:Y:S02]  /*0b50*/  SEL R6, R6, 0xff800000, P1 ;  /* 0xff80000006067807 */ /* 0x000fe40000800000 */
[----:B------:R-:W-:Y:S02]  /*0b60*/  FSETP.NAN.AND P5, PT, R18, R18, PT ;  /* 0x000000121200720b */ /* 0x000fe40003fa8000 */
[----:B------:R-:W-:Y:S02]  /*0b70*/  FSETP.NAN.AND P0, PT, R6, R6, PT ;  /* 0x000000060600720b */ /* 0x000fe40003f08000 */
[----:B------:R-:W-:Y:S02]  /*0b80*/  SEL R5, R5, 0xff800000, P1 ;  /* 0xff80000005057807 */ /* 0x000fe40000800000 */
[----:B------:R-:W-:Y:S02]  /*0b90*/  FSETP.GEU.AND P4, PT, R29, R18, PT ;  /* 0x000000121d00720b */ /* 0x000fe40003f8e000 */
[----:B------:R-:W-:-:S02]  /*0ba0*/  FSETP.NAN.AND P2, PT, R5, R5, PT ;  /* 0x000000050500720b */ /* 0x000fc40003f48000 */
[----:B------:R-:W-:-:S03]  /*0bb0*/  SEL R4, R4, 0xff800000, P1 ;  /* 0xff80000004047807 */ /* 0x000fc60000800000 */
[----:B------:R-:W-:Y:S02]  /*0bc0*/  @!P5 SEL R18, R18, R29, !P4 ;  /* 0x0000001d1212d207 */ /* 0x000fe40006000000 */
[----:B------:R-:W-:Y:S02]  /*0bd0*/  FSETP.GEU.AND P5, PT, R21, R6, PT ;  /* 0x000000061500720b */ /* 0x000fe40003fae000 */
[----:B------:R-:W-:Y:S02]  /*0be0*/  FSETP.NAN.AND P3, PT, R4, R4, PT ;  /* 0x000000040400720b */ /* 0x000fe40003f68000 */
[----:B------:R-:W-:Y:S02]  /*0bf0*/  @!P0 SEL R6, R6, R21, !P5 ;  /* 0x0000001506068207 */ /* 0x000fe40006800000 */
[----:B------:R-:W-:Y:S02]  /*0c00*/  FSETP.GEU.AND P0, PT, R20, R5, PT ;  /* 0x000000051400720b */ /* 0x000fe40003f0e000 */
[----:B----4-:R-:W-:-:S02]  /*0c10*/  SEL R3, R14, 0xff800000, P1 ;  /* 0xff8000000e037807 */ /* 0x010fc40000800000 */
[----:B------:R-:W-:Y:S02]  /*0c20*/  @!P2 SEL R5, R5, R20, !P0 ;  /* 0x000000140505a207 */ /* 0x000fe40004000000 */
[----:B------:R-:W-:Y:S02]  /*0c30*/  FSETP.GEU.AND P2, PT, R24, R4, PT ;  /* 0x000000041800720b */ /* 0x000fe40003f4e000 */
[----:B------:R-:W-:Y:S02]  /*0c40*/  SEL R15, R15, 0xff800000, P1 ;  /* 0xff8000000f0f7807 */ /* 0x000fe40000800000 */
[----:B------:R-:W-:Y:S02]  /*0c50*/  @!P3 SEL R4, R4, R24, !P2 ;  /* 0x000000180404b207 */ /* 0x000fe40005000000 */
[----:B------:R-:W-:Y:S02]  /*0c60*/  FSETP.NAN.AND P3, PT, R3, R3, PT ;  /* 0x000000030300720b */ /* 0x000fe40003f68000 */
[----:B------:R-:W-:-:S02]  /*0c70*/  SEL R28, R28, 0x6, P4 ;  /* 0x000000061c1c7807 */ /* 0x000fc40002000000 */
[----:B------:R-:W-:Y:S02]  /*0c80*/  SEL R7, R12, 0xff800000, P1 ;  /* 0xff8000000c077807 */ /* 0x000fe40000800000 */
[----:B------:R-:W-:Y:S02]  /*0c90*/  FSETP.NAN.AND P4, PT, R15, R15, PT ;  /* 0x0000000f0f00720b */ /* 0x000fe40003f88000 */
[----:B------:R-:W-:Y:S02]  /*0ca0*/  SEL R12, R13, 0xff800000, P1 ;  /* 0xff8000000d0c7807 */ /* 0x000fe40000800000 */
[----:B------:R-:W-:Y:S02]  /*0cb0*/  SEL R25, R25, 0x6, P5 ;  /* 0x0000000619197807 */ /* 0x000fe40002800000 */
[----:B------:R-:W-:Y:S02]  /*0cc0*/  FSETP.GEU.AND P5, PT, R6, R3, PT ;  /* 0x000000030600720b */ /* 0x000fe40003fae000 */
[----:B------:R-:W-:-:S02]  /*0cd0*/  FSETP.NAN.AND P1, PT, R12, R12, PT ;  /* 0x0000000c0c00720b */ /* 0x000fc40003f28000 */
[----:B------:R-:W-:Y:S02]  /*0ce0*/  SEL R16, R16, 0x6, P0 ;  /* 0x0000000610107807 */ /* 0x000fe40000000000 */
[----:B------:R-:W-:Y:S02]  /*0cf0*/  @!P3 SEL R3, R3, R6, !P5 ;  /* 0x000000060303b207 */ /* 0x000fe40006800000 */
[----:B------:R-:W-:Y:S02]  /*0d00*/  FSETP.GEU.AND P0, PT, R18, R15, PT ;  /* 0x0000000f1200720b */ /* 0x000fe40003f0e000 */
[----:B------:R-:W-:Y:S02]  /*0d10*/  FSETP.NAN.AND P3, PT, R7, R7, PT ;  /* 0x000000070700720b */ /* 0x000fe40003f68000 */
[----:B------:R-:W-:Y:S02]  /*0d20*/  @!P4 SEL R15, R15, R18, !P0 ;  /* 0x000000120f0fc207 */ /* 0x000fe40004000000 */
[----:B------:R-:W-:-:S02]  /*0d30*/  FSETP.GEU.AND P4, PT, R5, R12, PT ;  /* 0x0000000c0500720b */ /* 0x000fc40003f8e000 */
[----:B---3--:R-:W-:Y:S02]  /*0d40*/  SEL R11, R11, 0xff800000, !P6 ;  /* 0xff8000000b0b7807 */ /* 0x008fe40007000000 */
[----:B------:R-:W-:Y:S02]  /*0d50*/  @!P1 SEL R12, R12, R5, !P4 ;  /* 0x000000050c0c9207 */ /* 0x000fe40006000000 */
[----:B------:R-:W-:-:S04]  /*0d60*/  FSETP.GEU.AND P1, PT, R4, R7, PT ;  /* 0x000000070400720b */ /* 0x000fc80003f2e000 */
[----:B------:R-:W-:Y:S02]  /*0d70*/  @!P3 SEL R7, R7, R4, !P1 ;  /* 0x000000040707b207 */ /* 0x000fe40004800000 */
[-C--:B------:R-:W-:Y:S01]  /*0d80*/  FSETP.NAN.AND P3, PT, R11, R11.reuse, PT ;  /* 0x0000000b0b00720b */ /* 0x080fe20003f68000 */
[----:B------:R-:W1:Y:S01]  /*0d90*/  LDC.64 R4, c[0x0][0x218] ;  /* 0x00008600ff047b82 */ /* 0x000e620000000a00 */
[----:B------:R-:W-:Y:S02]  /*0da0*/  SEL R8, R8, 0xff800000, !P6 ;  /* 0xff80000008087807 */ /* 0x000fe40007000000 */
[----:B------:R-:W-:Y:S02]  /*0db0*/  SEL R9, R9, 0xff800000, !P6 ;  /* 0xff80000009097807 */ /* 0x000fe40007000000 */
[----:B------:R-:W-:Y:S02]  /*0dc0*/  SEL R10, R10, 0xff800000, !P6 ;  /* 0xff8000000a0a7807 */ /* 0x000fe40007000000 */
[----:B------:R-:W-:-:S02]  /*0dd0*/  FSETP.GEU.AND P6, PT, R15, R11, PT ;  /* 0x0000000b0f00720b */ /* 0x000fc40003fce000 */
[----:B------:R-:W-:Y:S02]  /*0de0*/  SEL R2, R2, 0x6, P2 ;  /* 0x0000000602027807 */ /* 0x000fe40001000000 */
[----:B------:R-:W-:Y:S02]  /*0df0*/  SEL R28, R28, 0x7, P0 ;  /* 0x000000071c1c7807 */ /* 0x000fe40000000000 */
[----:B------:R-:W-:Y:S02]  /*0e00*/  @!P3 SEL R11, R11, R15, !P6 ;  /* 0x0000000f0b0bb207 */ /* 0x000fe40007000000 */
[----:B------:R-:W-:Y:S02]  /*0e10*/  FSETP.NAN.AND P2, PT, R10, R10, PT ;  /* 0x0000000a0a00720b */ /* 0x000fe40003f48000 */
[----:B------:R-:W-:Y:S02]  /*0e20*/  FSETP.NAN.AND P3, PT, R9, R9, PT ;  /* 0x000000090900720b */ /* 0x000fe40003f68000 */
[----:B------:R-:W-:-:S02]  /*0e30*/  FSETP.NAN.AND P0, PT, R8, R8, PT ;  /* 0x000000080800720b */ /* 0x000fc40003f08000 */
[----:B------:R-:W-:Y:S02]  /*0e40*/  SEL R25, R25, 0x7, P5 ;  /* 0x0000000719197807 */ /* 0x000fe40002800000 */
[----:B------:R-:W-:Y:S02]  /*0e50*/  SEL R16, R16, 0x7, P4 ;  /* 0x0000000710107807 */ /* 0x000fe40002000000 */
[----:B------:R-:W-:Y:S02]  /*0e60*/  SEL R2, R2, 0x7, P1 ;  /* 0x0000000702027807 */ /* 0x000fe40000800000 */
[----:B------:R-:W-:Y:S02]  /*0e70*/  FSETP.GEU.AND P5, PT, R3, R10, PT ;  /* 0x0000000a0300720b */ /* 0x000fe40003fae000 */
[----:B------:R-:W-:Y:S02]  /*0e80*/  FSETP.GEU.AND P4, PT, R12, R9, PT ;  /* 0x000000090c00720b */ /* 0x000fe40003f8e000 */
[----:B------:R-:W-:-:S02]  /*0e90*/  FSETP.GEU.AND P1, PT, R7, R8, PT ;  /* 0x000000080700720b */ /* 0x000fc40003f2e000 */
[----:B------:R-:W-:Y:S02]  /*0ea0*/  SEL R28, R28, 0x8, P6 ;  /* 0x000000081c1c7807 */ /* 0x000fe40003000000 */
[----:B------:R-:W-:Y:S02]  /*0eb0*/  SEL R25, R25, 0x8, P5 ;  /* 0x0000000819197807 */ /* 0x000fe40002800000 */
[----:B------:R-:W-:Y:S02]  /*0ec0*/  SEL R16, R16, 0x8, P4 ;  /* 0x0000000810107807 */ /* 0x000fe40002000000 */
[----:B------:R-:W-:Y:S02]  /*0ed0*/  SEL R13, R2, 0x8, P1 ;  /* 0x00000008020d7807 */ /* 0x000fe40000800000 */
[----:B------:R-:W-:Y:S02]  /*0ee0*/  IADD3 R14, P6, R0, UR6, RZ ;  /* 0x00000006000e7c10 */ /* 0x000fe4000ffde0ff */
[----:B------:R-:W-:-:S02]  /*0ef0*/  PRMT R25, R25, 0x3340, R28 ;  /* 0x0000334019197816 */ /* 0x000fc4000000001c */
[----:B------:R-:W-:Y:S01]  /*0f00*/  PRMT R16, R13, 0x3340, R16 ;  /* 0x000033400d107816 */ /* 0x000fe20000000010 */
[----:B-1----:R-:W-:Y:S01]  /*0f10*/  IMAD.WIDE R4, R0, 0x4, R4 ;  /* 0x0000000400047825 */ /* 0x002fe200078e0204 */
[----:B------:R-:W-:Y:S02]  /*0f20*/  @!P2 SEL R10, R10, R3, !P5 ;  /* 0x000000030a0aa207 */ /* 0x000fe40006800000 */
[----:B------:R-:W-:Y:S02]  /*0f30*/  @!P3 SEL R9, R9, R12, !P4 ;  /* 0x0000000c0909b207 */ /* 0x000fe40006000000 */
[----:B------:R-:W-:Y:S02]  /*0f40*/  @!P0 SEL R8, R8, R7, !P1 ;  /* 0x0000000708088207 */ /* 0x000fe40004800000 */
[----:B------:R-:W-:Y:S02]  /*0f50*/  LEA.HI.X.SX32 R15, R0, UR7, 0x1, P6 ;  /* 0x00000007000f7c11 */ /* 0x000fe4000b0f0eff */
[----:B------:R-:W-:Y:S01]  /*0f60*/  PRMT R25, R16, 0x5410, R25 ;  /* 0x0000541010197816 */ /* 0x000fe20000000019 */
[----:B------:R-:W-:Y:S04]  /*0f70*/  STG.E.128 desc[UR4][R4.64], R8 ;  /* 0x0000000804007986 */ /* 0x000fe8000c101d04 */
[----:B------:R-:W-:Y:S01]  /*0f80*/  STG.E desc[UR4][R14.64], R25 ;  /* 0x000000190e007986 */ /* 0x000fe2000c101904 */
[----:B------:R-:W-:Y:S05]  /*0f90*/  EXIT ;  /* 0x000000000000794d */ /* 0x000fea0003800000 */
.L_x_0:
[----:B------:R-:W-:-:S00]  /*0fa0*/  BRA `(.L_x_0) ;  /* 0xfffffffc00fc7947 */ /* 0x000fc0000383ffff */
[----:B------:R-:W-:-:S00]  /*0fb0*/  NOP ;  /* 0x0000000000007918 */ /* 0x000fc00000000000 */
        /* <DEDUP_REMOVED lines=12> */
.L_x_1:


//--------------------- .nv.constant0.triton_poi_fused_max_pool2d_with_indices_23 --------------------------
	.section	.nv.constant0.triton_poi_fused_max_pool2d_with_indices_23,"a",@progbits
	.sectionflags	@""
	.align	4
.nv.constant0.triton_poi_fused_max_pool2d_with_indices_23:
	.zero		556
